//
// Generated by NVIDIA NVVM Compiler
//
// Compiler Build ID: CL-36424714
// Cuda compilation tools, release 13.0, V13.0.88
// Based on NVVM 20.0.0
//

.version 9.0
.target sm_100
.address_size 64

	// .globl	_Z5ghistPhPii
// _ZZ5shistPhPiiE11shared_hist has been demoted

.visible .entry _Z5ghistPhPii(
	.param .u64 .ptr .align 1 _Z5ghistPhPii_param_0,
	.param .u64 .ptr .align 1 _Z5ghistPhPii_param_1,
	.param .u32 _Z5ghistPhPii_param_2
)
{
	.reg .pred 	%p<3>;
	.reg .b32 	%r<13>;
	.reg .b64 	%rd<9>;

	ld.param.u64 	%rd3, [_Z5ghistPhPii_param_0];
	ld.param.u64 	%rd4, [_Z5ghistPhPii_param_1];
	ld.param.u32 	%r6, [_Z5ghistPhPii_param_2];
	mov.u32 	%r7, %ctaid.x;
	mov.u32 	%r1, %ntid.x;
	mov.u32 	%r8, %tid.x;
	mad.lo.s32 	%r12, %r7, %r1, %r8;
	setp.ge.s32 	%p1, %r12, %r6;
	@%p1 bra 	$L__BB0_3;
	mov.u32 	%r9, %nctaid.x;
	mul.lo.s32 	%r3, %r9, %r1;
	cvta.to.global.u64 	%rd1, %rd3;
	cvta.to.global.u64 	%rd2, %rd4;
$L__BB0_2:
	cvt.s64.s32 	%rd5, %r12;
	add.s64 	%rd6, %rd1, %rd5;
	ld.global.u8 	%r10, [%rd6];
	mul.wide.u32 	%rd7, %r10, 4;
	add.s64 	%rd8, %rd2, %rd7;
	atom.global.add.u32 	%r11, [%rd8], 1;
	add.s32 	%r12, %r12, %r3;
	setp.lt.s32 	%p2, %r12, %r6;
	@%p2 bra 	$L__BB0_2;
$L__BB0_3:
	ret;

}
	// .globl	_Z5shistPhPii
.visible .entry _Z5shistPhPii(
	.param .u64 .ptr .align 1 _Z5shistPhPii_param_0,
	.param .u64 .ptr .align 1 _Z5shistPhPii_param_1,
	.param .u32 _Z5shistPhPii_param_2
)
{
	.reg .pred 	%p<15>;
	.reg .b16 	%rs<2>;
	.reg .b32 	%r<124>;
	.reg .b64 	%rd<21>;
	// demoted variable
	.shared .align 4 .b8 _ZZ5shistPhPiiE11shared_hist[1024];
	ld.param.u64 	%rd7, [_Z5shistPhPii_param_0];
	ld.param.u64 	%rd8, [_Z5shistPhPii_param_1];
	ld.param.u32 	%r55, [_Z5shistPhPii_param_2];
	cvta.to.global.u64 	%rd1, %rd8;
	mov.u32 	%r123, %tid.x;
	setp.gt.u32 	%p1, %r123, 255;
	@%p1 bra 	$L__BB1_7;
	mov.u32 	%r2, %ntid.x;
	add.s32 	%r56, %r123, %r2;
	max.u32 	%r57, %r56, 256;
	setp.lt.u32 	%p2, %r56, 256;
	selp.u32 	%r58, 1, 0, %p2;
	add.s32 	%r59, %r56, %r58;
	sub.s32 	%r60, %r57, %r59;
	div.u32 	%r61, %r60, %r2;
	add.s32 	%r3, %r61, %r58;
	and.b32  	%r62, %r3, 3;
	setp.eq.s32 	%p3, %r62, 3;
	mov.u32 	%r114, %r123;
	@%p3 bra 	$L__BB1_4;
	add.s32 	%r63, %r3, 1;
	and.b32  	%r64, %r63, 3;
	shl.b32 	%r65, %r123, 2;
	mov.u32 	%r66, _ZZ5shistPhPiiE11shared_hist;
	add.s32 	%r111, %r66, %r65;
	shl.b32 	%r5, %r2, 2;
	neg.s32 	%r110, %r64;
	mad.lo.s32 	%r114, %r2, %r64, %r123;
$L__BB1_3:
	.pragma "nounroll";
	mov.b32 	%r67, 0;
	st.shared.u32 	[%r111], %r67;
	add.s32 	%r111, %r111, %r5;
	add.s32 	%r110, %r110, 1;
	setp.ne.s32 	%p4, %r110, 0;
	@%p4 bra 	$L__BB1_3;
$L__BB1_4:
	setp.lt.u32 	%p5, %r3, 3;
	@%p5 bra 	$L__BB1_7;
	shl.b32 	%r13, %r2, 2;
	shl.b32 	%r68, %r114, 2;
	mov.u32 	%r69, _ZZ5shistPhPiiE11shared_hist;
	add.s32 	%r113, %r69, %r68;
	shl.b32 	%r15, %r2, 4;
	shl.b32 	%r16, %r2, 3;
	mul.lo.s32 	%r17, %r2, 12;
$L__BB1_6:
	mov.b32 	%r70, 0;
	st.shared.u32 	[%r113], %r70;
	add.s32 	%r71, %r113, %r13;
	st.shared.u32 	[%r71], %r70;
	add.s32 	%r72, %r113, %r16;
	st.shared.u32 	[%r72], %r70;
	add.s32 	%r73, %r113, %r17;
	st.shared.u32 	[%r73], %r70;
	add.s32 	%r114, %r114, %r13;
	add.s32 	%r113, %r113, %r15;
	setp.lt.u32 	%p6, %r114, 256;
	@%p6 bra 	$L__BB1_6;
$L__BB1_7:
	bar.sync 	0;
	mov.u32 	%r74, %ctaid.x;
	mov.u32 	%r22, %ntid.x;
	mad.lo.s32 	%r115, %r74, %r22, %r123;
	setp.ge.s32 	%p7, %r115, %r55;
	@%p7 bra 	$L__BB1_10;
	mov.u32 	%r75, %nctaid.x;
	mul.lo.s32 	%r24, %r75, %r22;
	cvta.to.global.u64 	%rd2, %rd7;
	mov.u32 	%r77, _ZZ5shistPhPiiE11shared_hist;
$L__BB1_9:
	cvt.s64.s32 	%rd9, %r115;
	add.s64 	%rd10, %rd2, %rd9;
	ld.global.u8 	%rs1, [%rd10];
	mul.wide.u16 	%r76, %rs1, 4;
	add.s32 	%r78, %r77, %r76;
	atom.shared.add.u32 	%r79, [%r78], 1;
	add.s32 	%r115, %r115, %r24;
	setp.lt.s32 	%p8, %r115, %r55;
	@%p8 bra 	$L__BB1_9;
$L__BB1_10:
	setp.gt.u32 	%p9, %r123, 255;
	bar.sync 	0;
	@%p9 bra 	$L__BB1_17;
	add.s32 	%r80, %r123, %r22;
	max.u32 	%r81, %r80, 256;
	setp.lt.u32 	%p10, %r80, 256;
	selp.u32 	%r82, 1, 0, %p10;
	add.s32 	%r83, %r80, %r82;
	sub.s32 	%r84, %r81, %r83;
	div.u32 	%r85, %r84, %r22;
	add.s32 	%r27, %r85, %r82;
	and.b32  	%r86, %r27, 3;
	setp.eq.s32 	%p11, %r86, 3;
	@%p11 bra 	$L__BB1_14;
	add.s32 	%r87, %r27, 1;
	and.b32  	%r88, %r87, 3;
	shl.b32 	%r89, %r123, 2;
	mov.u32 	%r90, _ZZ5shistPhPiiE11shared_hist;
	add.s32 	%r117, %r90, %r89;
	shl.b32 	%r29, %r22, 2;
	mul.wide.u32 	%rd11, %r123, 4;
	add.s64 	%rd20, %rd1, %rd11;
	mul.wide.u32 	%rd4, %r22, 4;
	neg.s32 	%r116, %r88;
	mad.lo.s32 	%r123, %r22, %r88, %r123;
$L__BB1_13:
	.pragma "nounroll";
	ld.shared.u32 	%r91, [%r117];
	atom.global.add.u32 	%r92, [%rd20], %r91;
	add.s32 	%r117, %r117, %r29;
	add.s64 	%rd20, %rd20, %rd4;
	add.s32 	%r116, %r116, 1;
	setp.ne.s32 	%p12, %r116, 0;
	@%p12 bra 	$L__BB1_13;
$L__BB1_14:
	setp.lt.u32 	%p13, %r27, 3;
	@%p13 bra 	$L__BB1_17;
	shl.b32 	%r93, %r22, 1;
	add.s32 	%r122, %r123, %r93;
	shl.b32 	%r38, %r22, 2;
	mad.lo.s32 	%r121, %r22, 3, %r123;
	add.s32 	%r120, %r22, %r123;
	shl.b32 	%r94, %r123, 2;
	mov.u32 	%r95, _ZZ5shistPhPiiE11shared_hist;
	add.s32 	%r119, %r95, %r94;
	shl.b32 	%r42, %r22, 4;
	shl.b32 	%r43, %r22, 3;
	mul.lo.s32 	%r44, %r22, 12;
$L__BB1_16:
	mul.wide.u32 	%rd12, %r123, 4;
	add.s64 	%rd13, %rd1, %rd12;
	ld.shared.u32 	%r96, [%r119];
	atom.global.add.u32 	%r97, [%rd13], %r96;
	add.s32 	%r98, %r123, %r22;
	mul.wide.u32 	%rd14, %r120, 4;
	add.s64 	%rd15, %rd1, %rd14;
	add.s32 	%r99, %r119, %r38;
	ld.shared.u32 	%r100, [%r99];
	atom.global.add.u32 	%r101, [%rd15], %r100;
	add.s32 	%r102, %r98, %r22;
	mul.wide.u32 	%rd16, %r122, 4;
	add.s64 	%rd17, %rd1, %rd16;
	add.s32 	%r103, %r119, %r43;
	ld.shared.u32 	%r104, [%r103];
	atom.global.add.u32 	%r105, [%rd17], %r104;
	add.s32 	%r106, %r102, %r22;
	mul.wide.u32 	%rd18, %r121, 4;
	add.s64 	%rd19, %rd1, %rd18;
	add.s32 	%r107, %r119, %r44;
	ld.shared.u32 	%r108, [%r107];
	atom.global.add.u32 	%r109, [%rd19], %r108;
	add.s32 	%r123, %r106, %r22;
	add.s32 	%r122, %r122, %r38;
	add.s32 	%r121, %r121, %r38;
	add.s32 	%r120, %r120, %r38;
	add.s32 	%r119, %r119, %r42;
	setp.lt.u32 	%p14, %r123, 256;
	@%p14 bra 	$L__BB1_16;
$L__BB1_17:
	ret;

}


// ===== COMPILED SASS (sm_100) =====

	.target	sm_100

	.elftype	@"ET_EXEC"


//--------------------- .note.nv.tkinfo           --------------------------
	.section	.note.nv.tkinfo,"",@"SHT_NOTE"
	.sectionflags	@"SHF_NOTE_NV_TKINFO"
	.tkinfo
        /*0018*/ 	.word	0x00000002
        /*0030*/ 	.string	""
        /*0030*/ 	.string	"ptxas"
        /*0030*/ 	.string	"Cuda compilation tools, release 13.0, V13.0.88"
        /*0030*/ 	.string	"Build cuda_13.0.r13.0/compiler.36424714_0"
        /*0030*/ 	.string	"-arch sm_100 -m 64 "



//--------------------- .note.nv.cuinfo           --------------------------
	.section	.note.nv.cuinfo,"",@"SHT_NOTE"
	.sectionflags	@"SHF_NOTE_NV_CUINFO"
        /*0018*/ 	.short	0x0002
        /*001a*/ 	.short	0x0064
        /*001c*/ 	.short	0x0082
	.zero		2


//--------------------- .nv.info                  --------------------------
	.section	.nv.info,"",@"SHT_CUDA_INFO"
	.align	4


	//----- nvinfo : EIATTR_REGCOUNT
	.align		4
        /*0000*/ 	.byte	0x04, 0x2f
        /*0002*/ 	.short	(.L_1 - .L_0)
	.align		4
.L_0:
        /*0004*/ 	.word	index@(_Z5ghistPhPii)
        /*0008*/ 	.word	0x0000000e


	//----- nvinfo : EIATTR_FRAME_SIZE
	.align		4
.L_1:
        /*000c*/ 	.byte	0x04, 0x11
        /*000e*/ 	.short	(.L_3 - .L_2)
	.align		4
.L_2:
        /*0010*/ 	.word	index@(_Z5ghistPhPii)
        /*0014*/ 	.word	0x00000000


	//----- nvinfo : EIATTR_REGCOUNT
	.align		4
.L_3:
        /*0018*/ 	.byte	0x04, 0x2f
        /*001a*/ 	.short	(.L_5 - .L_4)
	.align		4
.L_4:
        /*001c*/ 	.word	index@(_Z5shistPhPii)
        /*0020*/ 	.word	0x0000001a


	//----- nvinfo : EIATTR_FRAME_SIZE
	.align		4
.L_5:
        /*0024*/ 	.byte	0x04, 0x11
        /*0026*/ 	.short	(.L_7 - .L_6)
	.align		4
.L_6:
        /*0028*/ 	.word	index@(_Z5shistPhPii)
        /*002c*/ 	.word	0x00000000


	//----- nvinfo : EIATTR_MIN_STACK_SIZE
	.align		4
.L_7:
        /*0030*/ 	.byte	0x04, 0x12
        /*0032*/ 	.short	(.L_9 - .L_8)
	.align		4
.L_8:
        /*0034*/ 	.word	index@(_Z5shistPhPii)
        /*0038*/ 	.word	0x00000000


	//----- nvinfo : EIATTR_MIN_STACK_SIZE
	.align		4
.L_9:
        /*003c*/ 	.byte	0x04, 0x12
        /*003e*/ 	.short	(.L_11 - .L_10)
	.align		4
.L_10:
        /*0040*/ 	.word	index@(_Z5ghistPhPii)
        /*0044*/ 	.word	0x00000000
.L_11:


//--------------------- .nv.compat                --------------------------
	.section	.nv.compat,"",@"SHT_CUDA_COMPAT_INFO"
	.align	4
        /*0000*/ 	.byte	0x02, 0x09, 0x00, 0x00, 0x02, 0x02, 0x01, 0x00, 0x02, 0x05, 0x05, 0x00, 0x03, 0x07, 0x01, 0x01
        /*0010*/ 	.byte	0x02, 0x03, 0x00, 0x00, 0x02, 0x06, 0x01, 0x00, 0x04, 0x0b, 0x08, 0x00, 0x09, 0x00, 0x00, 0x00
        /*0020*/ 	.byte	0x00, 0x00, 0x00, 0x00


//--------------------- .nv.info._Z5shistPhPii    --------------------------
	.section	.nv.info._Z5shistPhPii,"",@"SHT_CUDA_INFO"
	.sectionflags	@""
	.align	4


	//----- nvinfo : EIATTR_CUDA_API_VERSION
	.align		4
        /*0000*/ 	.byte	0x04, 0x37
        /*0002*/ 	.short	(.L_13 - .L_12)
.L_12:
        /*0004*/ 	.word	0x00000082


	//----- nvinfo : EIATTR_KPARAM_INFO
	.align		4
.L_13:
        /*0008*/ 	.byte	0x04, 0x17
        /*000a*/ 	.short	(.L_15 - .L_14)
.L_14:
        /*000c*/ 	.word	0x00000000
        /*0010*/ 	.short	0x0002
        /*0012*/ 	.short	0x0010
        /*0014*/ 	.byte	0x00, 0xf0, 0x11, 0x00


	//----- nvinfo : EIATTR_KPARAM_INFO
	.align		4
.L_15:
        /*0018*/ 	.byte	0x04, 0x17
        /*001a*/ 	.short	(.L_17 - .L_16)
.L_16:
        /*001c*/ 	.word	0x00000000
        /*0020*/ 	.short	0x0001
        /*0022*/ 	.short	0x0008
        /*0024*/ 	.byte	0x00, 0xf5, 0x21, 0x00


	//----- nvinfo : EIATTR_KPARAM_INFO
	.align		4
.L_17:
        /*0028*/ 	.byte	0x04, 0x17
        /*002a*/ 	.short	(.L_19 - .L_18)
.L_18:
        /*002c*/ 	.word	0x00000000
        /*0030*/ 	.short	0x0000
        /*0032*/ 	.short	0x0000
        /*0034*/ 	.byte	0x00, 0xf5, 0x21, 0x00


	//----- nvinfo : EIATTR_SPARSE_MMA_MASK
	.align		4
.L_19:
        /*0038*/ 	.byte	0x03, 0x50
        /*003a*/ 	.short	0x0000


	//----- nvinfo : EIATTR_MAXREG_COUNT
	.align		4
        /*003c*/ 	.byte	0x03, 0x1b
        /*003e*/ 	.short	0x00ff


	//----- nvinfo : EIATTR_NUM_BARRIERS
	.align		4
        /*0040*/ 	.byte	0x02, 0x4c
        /*0042*/ 	.byte	0x01
	.zero		1


	//----- nvinfo : EIATTR_MERCURY_ISA_VERSION
	.align		4
        /*0044*/ 	.byte	0x03, 0x5f
        /*0046*/ 	.short	0x0101


	//----- nvinfo : EIATTR_VRC_CTA_INIT_COUNT
	.align		4
        /*0048*/ 	.byte	0x02, 0x4a
	.zero		1
	.zero		1


	//----- nvinfo : EIATTR_EXIT_INSTR_OFFSETS
	.align		4
        /*004c*/ 	.byte	0x04, 0x1c
        /*004e*/ 	.short	(.L_21 - .L_20)


	//   ....[0]....
.L_20:
        /*0050*/ 	.word	0x000005d0


	//   ....[1]....
        /*0054*/ 	.word	0x000008d0


	//   ....[2]....
        /*0058*/ 	.word	0x00000ad0


	//----- nvinfo : EIATTR_CRS_STACK_SIZE
	.align		4
.L_21:
        /*005c*/ 	.byte	0x04, 0x1e
        /*005e*/ 	.short	(.L_23 - .L_22)
.L_22:
        /*0060*/ 	.word	0x00000000


	//----- nvinfo : EIATTR_CBANK_PARAM_SIZE
	.align		4
.L_23:
        /*0064*/ 	.byte	0x03, 0x19
        /*0066*/ 	.short	0x0014


	//----- nvinfo : EIATTR_PARAM_CBANK
	.align		4
        /*0068*/ 	.byte	0x04, 0x0a
        /*006a*/ 	.short	(.L_25 - .L_24)
	.align		4
.L_24:
        /*006c*/ 	.word	index@(.nv.constant0._Z5shistPhPii)
        /*0070*/ 	.short	0x0380
        /*0072*/ 	.short	0x0014


	//----- nvinfo : EIATTR_SW_WAR
	.align		4
.L_25:
        /*0074*/ 	.byte	0x04, 0x36
        /*0076*/ 	.short	(.L_27 - .L_26)
.L_26:
        /*0078*/ 	.word	0x00000008
.L_27:


//--------------------- .nv.info._Z5ghistPhPii    --------------------------
	.section	.nv.info._Z5ghistPhPii,"",@"SHT_CUDA_INFO"
	.sectionflags	@""
	.align	4


	//----- nvinfo : EIATTR_CUDA_API_VERSION
	.align		4
        /*0000*/ 	.byte	0x04, 0x37
        /*0002*/ 	.short	(.L_29 - .L_28)
.L_28:
        /*0004*/ 	.word	0x00000082


	//----- nvinfo : EIATTR_KPARAM_INFO
	.align		4
.L_29:
        /*0008*/ 	.byte	0x04, 0x17
        /*000a*/ 	.short	(.L_31 - .L_30)
.L_30:
        /*000c*/ 	.word	0x00000000
        /*0010*/ 	.short	0x0002
        /*0012*/ 	.short	0x0010
        /*0014*/ 	.byte	0x00, 0xf0, 0x11, 0x00


	//----- nvinfo : EIATTR_KPARAM_INFO
	.align		4
.L_31:
        /*0018*/ 	.byte	0x04, 0x17
        /*001a*/ 	.short	(.L_33 - .L_32)
.L_32:
        /*001c*/ 	.word	0x00000000
        /*0020*/ 	.short	0x0001
        /*0022*/ 	.short	0x0008
        /*0024*/ 	.byte	0x00, 0xf5, 0x21, 0x00


	//----- nvinfo : EIATTR_KPARAM_INFO
	.align		4
.L_33:
        /*0028*/ 	.byte	0x04, 0x17
        /*002a*/ 	.short	(.L_35 - .L_34)
.L_34:
        /*002c*/ 	.word	0x00000000
        /*0030*/ 	.short	0x0000
        /*0032*/ 	.short	0x0000
        /*0034*/ 	.byte	0x00, 0xf5, 0x21, 0x00


	//----- nvinfo : EIATTR_SPARSE_MMA_MASK
	.align		4
.L_35:
        /*0038*/ 	.byte	0x03, 0x50
        /*003a*/ 	.short	0x0000


	//----- nvinfo : EIATTR_MAXREG_COUNT
	.align		4
        /*003c*/ 	.byte	0x03, 0x1b
        /*003e*/ 	.short	0x00ff


	//----- nvinfo : EIATTR_MERCURY_ISA_VERSION
	.align		4
        /*0040*/ 	.byte	0x03, 0x5f
        /*0042*/ 	.short	0x0101


	//----- nvinfo : EIATTR_VRC_CTA_INIT_COUNT
	.align		4
        /*0044*/ 	.byte	0x02, 0x4a
	.zero		1
	.zero		1


	//----- nvinfo : EIATTR_EXIT_INSTR_OFFSETS
	.align		4
        /*0048*/ 	.byte	0x04, 0x1c
        /*004a*/ 	.short	(.L_37 - .L_36)


	//   ....[0]....
.L_36:
        /*004c*/ 	.word	0x00000070


	//   ....[1]....
        /*0050*/ 	.word	0x00000160


	//----- nvinfo : EIATTR_CRS_STACK_SIZE
	.align		4
.L_37:
        /*0054*/ 	.byte	0x04, 0x1e
        /*0056*/ 	.short	(.L_39 - .L_38)
.L_38:
        /*0058*/ 	.word	0x00000000


	//----- nvinfo : EIATTR_CBANK_PARAM_SIZE
	.align		4
.L_39:
        /*005c*/ 	.byte	0x03, 0x19
        /*005e*/ 	.short	0x0014


	//----- nvinfo : EIATTR_PARAM_CBANK
	.align		4
        /*0060*/ 	.byte	0x04, 0x0a
        /*0062*/ 	.short	(.L_41 - .L_40)
	.align		4
.L_40:
        /*0064*/ 	.word	index@(.nv.constant0._Z5ghistPhPii)
        /*0068*/ 	.short	0x0380
        /*006a*/ 	.short	0x0014


	//----- nvinfo : EIATTR_SW_WAR
	.align		4
.L_41:
        /*006c*/ 	.byte	0x04, 0x36
        /*006e*/ 	.short	(.L_43 - .L_42)
.L_42:
        /*0070*/ 	.word	0x00000008
.L_43:


//--------------------- .nv.callgraph             --------------------------
	.section	.nv.callgraph,"",@"SHT_CUDA_CALLGRAPH"
	.align	4
	.sectionentsize	8
	.align		4
        /*0000*/ 	.word	0x00000000
	.align		4
        /*0004*/ 	.word	0xffffffff
	.align		4
        /*0008*/ 	.word	0x00000000
	.align		4
        /*000c*/ 	.word	0xfffffffe
	.align		4
        /*0010*/ 	.word	0x00000000
	.align		4
        /*0014*/ 	.word	0xfffffffd
	.align		4
        /*0018*/ 	.word	0x00000000
	.align		4
        /*001c*/ 	.word	0xfffffffc


//--------------------- .text._Z5shistPhPii       --------------------------
	.section	.text._Z5shistPhPii,"ax",@progbits
	.align	128
        .global         _Z5shistPhPii
        .type           _Z5shistPhPii,@function
        .size           _Z5shistPhPii,(.L_x_16 - _Z5shistPhPii)
        .other          _Z5shistPhPii,@"STO_CUDA_ENTRY STV_DEFAULT"
_Z5shistPhPii:
.text._Z5shistPhPii:
[----:B------:R-:W-:Y:S01]  /*0000*/  LDC R1, c[0x0][0x37c] ;  /* 0x0000df00ff017b82 */ /* 0x000fe20000000800 */
[----:B------:R-:W0:Y:S01]  /*0010*/  S2R R0, SR_TID.X ;  /* 0x0000000000007919 */ /* 0x000e220000002100 */
[----:B------:R-:W-:Y:S01]  /*0020*/  BSSY.RECONVERGENT B0, `(.L_x_0) ;  /* 0x0000040000007945 */ /* 0x000fe20003800200 */
[----:B0-----:R-:W-:-:S13]  /*0030*/  ISETP.GT.U32.AND P0, PT, R0, 0xff, PT ;  /* 0x000000ff0000780c */ /* 0x001fda0003f04070 */
[----:B------:R-:W-:Y:S05]  /*0040*/  @P0 BRA `(.L_x_1) ;  /* 0x0000000000f40947 */ /* 0x000fea0003800000 */
[----:B------:R-:W0:Y:S01]  /*0050*/  LDC R10, c[0x0][0x360] ;  /* 0x0000d800ff0a7b82 */ /* 0x000e220000000800 */
[----:B------:R-:W-:Y:S01]  /*0060*/  BSSY.RECONVERGENT B1, `(.L_x_2) ;  /* 0x000002b000017945 */ /* 0x000fe20003800200 */
[----:B0-----:R-:W0:Y:S01]  /*0070*/  I2F.U32.RP R7, R10 ;  /* 0x0000000a00077306 */ /* 0x001e220000209000 */
[----:B------:R-:W-:Y:S01]  /*0080*/  IMAD.IADD R4, R0, 0x1, R10 ;  /* 0x0000000100047824 */ /* 0x000fe200078e020a */
[----:B------:R-:W-:-:S04]  /*0090*/  ISETP.NE.U32.AND P2, PT, R10, RZ, PT ;  /* 0x000000ff0a00720c */ /* 0x000fc80003f45070 */
[C---:B------:R-:W-:Y:S02]  /*00a0*/  ISETP.GE.U32.AND P0, PT, R4.reuse, 0x100, PT ;  /* 0x000001000400780c */ /* 0x040fe40003f06070 */
[----:B------:R-:W-:Y:S02]  /*00b0*/  VIMNMX.U32 R5, PT, PT, R4, 0x100, !PT ;  /* 0x0000010004057848 */ /* 0x000fe40007fe0000 */
[----:B------:R-:W-:-:S04]  /*00c0*/  SEL R6, RZ, 0x1, P0 ;  /* 0x00000001ff067807 */ /* 0x000fc80000000000 */
[----:B------:R-:W-:Y:S01]  /*00d0*/  IADD3 R5, PT, PT, R5, -R4, -R6 ;  /* 0x8000000405057210 */ /* 0x000fe20007ffe806 */
[----:B0-----:R-:W0:Y:S02]  /*00e0*/  MUFU.RCP R7, R7 ;  /* 0x0000000700077308 */ /* 0x001e240000001000 */
[----:B0-----:R-:W-:-:S06]  /*00f0*/  VIADD R2, R7, 0xffffffe ;  /* 0x0ffffffe07027836 */ /* 0x001fcc0000000000 */
[----:B------:R0:W1:Y:S02]  /*0100*/  F2I.FTZ.U32.TRUNC.NTZ R3, R2 ;  /* 0x0000000200037305 */ /* 0x000064000021f000 */
[----:B0-----:R-:W-:Y:S02]  /*0110*/  HFMA2 R2, -RZ, RZ, 0, 0 ;  /* 0x00000000ff027431 */ /* 0x001fe400000001ff */
[----:B-1----:R-:W-:-:S04]  /*0120*/  IMAD.MOV R9, RZ, RZ, -R3 ;  /* 0x000000ffff097224 */ /* 0x002fc800078e0a03 */
[----:B------:R-:W-:-:S04]  /*0130*/  IMAD R9, R9, R10, RZ ;  /* 0x0000000a09097224 */ /* 0x000fc800078e02ff */
[----:B------:R-:W-:-:S06]  /*0140*/  IMAD.HI.U32 R8, R3, R9, R2 ;  /* 0x0000000903087227 */ /* 0x000fcc00078e0002 */
[----:B------:R-:W-:-:S04]  /*0150*/  IMAD.HI.U32 R3, R8, R5, RZ ;  /* 0x0000000508037227 */ /* 0x000fc800078e00ff */
[----:B------:R-:W-:-:S04]  /*0160*/  IMAD.MOV R2, RZ, RZ, -R3 ;  /* 0x000000ffff027224 */ /* 0x000fc800078e0a03 */
[----:B------:R-:W-:-:S05]  /*0170*/  IMAD R5, R10, R2, R5 ;  /* 0x000000020a057224 */ /* 0x000fca00078e0205 */
[----:B------:R-:W-:-:S13]  /*0180*/  ISETP.GE.U32.AND P0, PT, R5, R10, PT ;  /* 0x0000000a0500720c */ /* 0x000fda0003f06070 */
[----:B------:R-:W-:Y:S02]  /*0190*/  @P0 IMAD.IADD R5, R5, 0x1, -R10 ;  /* 0x0000000105050824 */ /* 0x000fe400078e0a0a */
[----:B------:R-:W-:-:S03]  /*01a0*/  @P0 VIADD R3, R3, 0x1 ;  /* 0x0000000103030836 */ /* 0x000fc60000000000 */
[----:B------:R-:W-:-:S13]  /*01b0*/  ISETP.GE.U32.AND P1, PT, R5, R10, PT ;  /* 0x0000000a0500720c */ /* 0x000fda0003f26070 */
[----:B------:R-:W-:Y:S02]  /*01c0*/  @P1 IADD3 R3, PT, PT, R3, 0x1, RZ ;  /* 0x0000000103031810 */ /* 0x000fe40007ffe0ff */
[----:B------:R-:W-:-:S05]  /*01d0*/  @!P2 LOP3.LUT R3, RZ, R10, RZ, 0x33, !PT ;  /* 0x0000000aff03a212 */ /* 0x000fca00078e33ff */
[----:B------:R-:W-:-:S05]  /*01e0*/  IMAD.IADD R3, R6, 0x1, R3 ;  /* 0x0000000106037824 */ /* 0x000fca00078e0203 */
[C---:B------:R-:W-:Y:S02]  /*01f0*/  LOP3.LUT R2, R3.reuse, 0x3, RZ, 0xc0, !PT ;  /* 0x0000000303027812 */ /* 0x040fe400078ec0ff */
[----:B------:R-:W-:Y:S02]  /*0200*/  ISETP.GE.U32.AND P1, PT, R3, 0x3, PT ;  /* 0x000000030300780c */ /* 0x000fe40003f26070 */
[----:B------:R-:W-:Y:S01]  /*0210*/  ISETP.NE.AND P0, PT, R2, 0x3, PT ;  /* 0x000000030200780c */ /* 0x000fe20003f05270 */
[----:B------:R-:W-:-:S12]  /*0220*/  IMAD.MOV.U32 R2, RZ, RZ, R0 ;  /* 0x000000ffff027224 */ /* 0x000fd800078e0000 */
[----:B------:R-:W-:Y:S05]  /*0230*/  @!P0 BRA `(.L_x_3) ;  /* 0x0000000000348947 */ /* 0x000fea0003800000 */
[----:B------:R-:W0:Y:S01]  /*0240*/  S2UR UR5, SR_CgaCtaId ;  /* 0x00000000000579c3 */ /* 0x000e220000008800 */
[----:B------:R-:W-:Y:S01]  /*0250*/  VIADD R2, R3, 0x1 ;  /* 0x0000000103027836 */ /* 0x000fe20000000000 */
[----:B------:R-:W-:-:S04]  /*0260*/  UMOV UR4, 0x400 ;  /* 0x0000040000047882 */ /* 0x000fc80000000000 */
[----:B------:R-:W-:-:S04]  /*0270*/  LOP3.LUT R3, R2, 0x3, RZ, 0xc0, !PT ;  /* 0x0000000302037812 */ /* 0x000fc800078ec0ff */
[C---:B------:R-:W-:Y:S01]  /*0280*/  IADD3 R4, PT, PT, -R3.reuse, RZ, RZ ;  /* 0x000000ff03047210 */ /* 0x040fe20007ffe1ff */
[----:B------:R-:W-:Y:S01]  /*0290*/  IMAD R2, R3, R10, R0 ;  /* 0x0000000a03027224 */ /* 0x000fe200078e0200 */
[----:B0-----:R-:W-:-:S06]  /*02a0*/  ULEA UR4, UR5, UR4, 0x18 ;  /* 0x0000000405047291 */ /* 0x001fcc000f8ec0ff */
[----:B------:R-:W-:-:S07]  /*02b0*/  LEA R3, R0, UR4, 0x2 ;  /* 0x0000000400037c11 */ /* 0x000fce000f8e10ff */
.L_x_4:
[----:B------:R-:W-:Y:S01]  /*02c0*/  VIADD R4, R4, 0x1 ;  /* 0x0000000104047836 */ /* 0x000fe20000000000 */
[----:B------:R0:W-:Y:S04]  /*02d0*/  STS [R3], RZ ;  /* 0x000000ff03007388 */ /* 0x0001e80000000800 */
[----:B------:R-:W-:Y:S01]  /*02e0*/  ISETP.NE.AND P0, PT, R4, RZ, PT ;  /* 0x000000ff0400720c */ /* 0x000fe20003f05270 */
[----:B0-----:R-:W-:-:S12]  /*02f0*/  IMAD R3, R10, 0x4, R3 ;  /* 0x000000040a037824 */ /* 0x001fd800078e0203 */
[----:B------:R-:W-:Y:S05]  /*0300*/  @P0 BRA `(.L_x_4) ;  /* 0xfffffffc00ec0947 */ /* 0x000fea000383ffff */
.L_x_3:
[----:B------:R-:W-:Y:S05]  /*0310*/  BSYNC.RECONVERGENT B1 ;  /* 0x0000000000017941 */ /* 0x000fea0003800200 */
.L_x_2:
[----:B------:R-:W-:Y:S05]  /*0320*/  @!P1 BRA `(.L_x_1) ;  /* 0x00000000003c9947 */ /* 0x000fea0003800000 */
[----:B------:R-:W0:Y:S01]  /*0330*/  S2UR UR5, SR_CgaCtaId ;  /* 0x00000000000579c3 */ /* 0x000e220000008800 */
[----:B------:R-:W-:Y:S02]  /*0340*/  UMOV UR4, 0x400 ;  /* 0x0000040000047882 */ /* 0x000fe40000000000 */
[----:B0-----:R-:W-:-:S06]  /*0350*/  ULEA UR4, UR5, UR4, 0x18 ;  /* 0x0000000405047291 */ /* 0x001fcc000f8ec0ff */
[----:B------:R-:W-:-:S07]  /*0360*/  LEA R3, R2, UR4, 0x2 ;  /* 0x0000000402037c11 */ /* 0x000fce000f8e10ff */
.L_x_5:
[C-C-:B-1----:R-:W-:Y:S01]  /*0370*/  IMAD R4, R10.reuse, 0x4, R3.reuse ;  /* 0x000000040a047824 */ /* 0x142fe200078e0203 */
[C---:B------:R-:W-:Y:S01]  /*0380*/  LEA R5, R10.reuse, R3, 0x3 ;  /* 0x000000030a057211 */ /* 0x040fe200078e18ff */
[C---:B------:R-:W-:Y:S01]  /*0390*/  IMAD R6, R10.reuse, 0xc, R3 ;  /* 0x0000000c0a067824 */ /* 0x040fe200078e0203 */
[----:B------:R0:W-:Y:S01]  /*03a0*/  STS [R3], RZ ;  /* 0x000000ff03007388 */ /* 0x0001e20000000800 */
[----:B------:R-:W-:-:S03]  /*03b0*/  IMAD R2, R10, 0x4, R2 ;  /* 0x000000040a027824 */ /* 0x000fc600078e0202 */
[----:B------:R1:W-:Y:S02]  /*03c0*/  STS [R4], RZ ;  /* 0x000000ff04007388 */ /* 0x0003e40000000800 */
[----:B------:R-:W-:Y:S02]  /*03d0*/  ISETP.GE.U32.AND P0, PT, R2, 0x100, PT ;  /* 0x000001000200780c */ /* 0x000fe40003f06070 */
[----:B------:R1:W-:Y:S01]  /*03e0*/  STS [R5], RZ ;  /* 0x000000ff05007388 */ /* 0x0003e20000000800 */
[----:B0-----:R-:W-:-:S03]  /*03f0*/  IMAD R3, R10, 0x10, R3 ;  /* 0x000000100a037824 */ /* 0x001fc600078e0203 */
[----:B------:R1:W-:Y:S07]  /*0400*/  STS [R6], RZ ;  /* 0x000000ff06007388 */ /* 0x0003ee0000000800 */
[----:B------:R-:W-:Y:S05]  /*0410*/  @!P0 BRA `(.L_x_5) ;  /* 0xfffffffc00d48947 */ /* 0x000fea000383ffff */
.L_x_1:
[----:B------:R-:W-:Y:S05]  /*0420*/  BSYNC.RECONVERGENT B0 ;  /* 0x0000000000007941 */ /* 0x000fea0003800200 */
.L_x_0:
[----:B------:R-:W0:Y:S01]  /*0430*/  S2UR UR4, SR_CTAID.X ;  /* 0x00000000000479c3 */ /* 0x000e220000002500 */
[----:B------:R-:W2:Y:S01]  /*0440*/  LDCU UR5, c[0x0][0x390] ;  /* 0x00007200ff0577ac */ /* 0x000ea20008000800 */
[----:B------:R-:W-:Y:S06]  /*0450*/  BSSY.RECONVERGENT B0, `(.L_x_6) ;  /* 0x0000016000007945 */ /* 0x000fec0003800200 */
[----:B------:R-:W-:Y:S01]  /*0460*/  BAR.SYNC.DEFER_BLOCKING 0x0 ;  /* 0x0000000000007b1d */ /* 0x000fe20000010000 */
[----:B------:R-:W-:-:S07]  /*0470*/  ISETP.GT.U32.AND P0, PT, R0, 0xff, PT ;  /* 0x000000ff0000780c */ /* 0x000fce0003f04070 */
[----:B------:R-:W0:Y:S01]  /*0480*/  LDC R3, c[0x0][0x360] ;  /* 0x0000d800ff037b82 */ /* 0x000e220000000800 */
[----:B------:R-:W3:Y:S01]  /*0490*/  LDCU.64 UR6, c[0x0][0x358] ;  /* 0x00006b00ff0677ac */ /* 0x000ee20008000a00 */
[----:B------:R-:W4:Y:S01]  /*04a0*/  LDCU.64 UR8, c[0x0][0x380] ;  /* 0x00007000ff0877ac */ /* 0x000f220008000a00 */
[----:B0-----:R-:W-:-:S05]  /*04b0*/  IMAD R2, R3, UR4, R0 ;  /* 0x0000000403027c24 */ /* 0x001fca000f8e0200 */
[----:B--2---:R-:W-:-:S13]  /*04c0*/  ISETP.GE.AND P1, PT, R2, UR5, PT ;  /* 0x0000000502007c0c */ /* 0x004fda000bf26270 */
[----:B---34-:R-:W-:Y:S05]  /*04d0*/  @P1 BRA `(.L_x_7) ;  /* 0x0000000000341947 */ /* 0x018fea0003800000 */
[----:B-1----:R-:W0:Y:S01]  /*04e0*/  S2R R5, SR_CgaCtaId ;  /* 0x0000000000057919 */ /* 0x002e220000008800 */
[----:B------:R-:W1:Y:S01]  /*04f0*/  LDCU UR4, c[0x0][0x370] ;  /* 0x00006e00ff0477ac */ /* 0x000e620008000800 */
[----:B------:R-:W-:Y:S01]  /*0500*/  MOV R4, 0x400 ;  /* 0x0000040000047802 */ /* 0x000fe20000000f00 */
[----:B-1----:R-:W-:-:S03]  /*0510*/  IMAD R7, R3, UR4, RZ ;  /* 0x0000000403077c24 */ /* 0x002fc6000f8e02ff */
[----:B0-----:R-:W-:-:S07]  /*0520*/  LEA R9, R5, R4, 0x18 ;  /* 0x0000000405097211 */ /* 0x001fce00078ec0ff */
.L_x_8:
[----:B------:R-:W-:-:S04]  /*0530*/  IADD3 R4, P1, PT, R2, UR8, RZ ;  /* 0x0000000802047c10 */ /* 0x000fc8000ff3e0ff */
[----:B------:R-:W-:-:S05]  /*0540*/  LEA.HI.X.SX32 R5, R2, UR9, 0x1, P1 ;  /* 0x0000000902057c11 */ /* 0x000fca00088f0eff */
[----:B------:R-:W2:Y:S01]  /*0550*/  LDG.E.U8 R4, desc[UR6][R4.64] ;  /* 0x0000000604047981 */ /* 0x000ea2000c1e1100 */
[----:B------:R-:W-:-:S04]  /*0560*/  IADD3 R2, PT, PT, R7, R2, RZ ;  /* 0x0000000207027210 */ /* 0x000fc80007ffe0ff */
[----:B------:R-:W-:Y:S01]  /*0570*/  ISETP.GE.AND P1, PT, R2, UR5, PT ;  /* 0x0000000502007c0c */ /* 0x000fe2000bf26270 */
[----:B0-2---:R-:W-:-:S05]  /*0580*/  IMAD R6, R4, 0x4, R9 ;  /* 0x0000000404067824 */ /* 0x005fca00078e0209 */
[----:B------:R0:W-:Y:S07]  /*0590*/  ATOMS.POPC.INC.32 RZ, [R6+URZ] ;  /* 0x0000000006ff7f8c */ /* 0x0001ee000d8000ff */
[----:B------:R-:W-:Y:S05]  /*05a0*/  @!P1 BRA `(.L_x_8) ;  /* 0xfffffffc00e09947 */ /* 0x000fea000383ffff */
.L_x_7:
[----:B------:R-:W-:Y:S05]  /*05b0*/  BSYNC.RECONVERGENT B0 ;  /* 0x0000000000007941 */ /* 0x000fea0003800200 */
.L_x_6:
[----:B------:R-:W-:Y:S06]  /*05c0*/  BAR.SYNC.DEFER_BLOCKING 0x0 ;  /* 0x0000000000007b1d */ /* 0x000fec0000010000 */
[----:B------:R-:W-:Y:S05]  /*05d0*/  @P0 EXIT ;  /* 0x000000000000094d */ /* 0x000fea0003800000 */
[----:B------:R-:W2:Y:S01]  /*05e0*/  I2F.U32.RP R8, R3 ;  /* 0x0000000300087306 */ /* 0x000ea20000209000 */
[----:B------:R-:W-:Y:S01]  /*05f0*/  IMAD.IADD R2, R0, 0x1, R3 ;  /* 0x0000000100027824 */ /* 0x000fe200078e0203 */
[----:B------:R-:W-:Y:S01]  /*0600*/  ISETP.NE.U32.AND P2, PT, R3, RZ, PT ;  /* 0x000000ff0300720c */ /* 0x000fe20003f45070 */
[----:B------:R-:W-:Y:S03]  /*0610*/  BSSY.RECONVERGENT B0, `(.L_x_9) ;  /* 0x000002b000007945 */ /* 0x000fe60003800200 */
[C---:B------:R-:W-:Y:S02]  /*0620*/  ISETP.GE.U32.AND P0, PT, R2.reuse, 0x100, PT ;  /* 0x000001000200780c */ /* 0x040fe40003f06070 */
[----:B------:R-:W-:Y:S01]  /*0630*/  VIMNMX.U32 R7, PT, PT, R2, 0x100, !PT ;  /* 0x0000010002077848 */ /* 0x000fe20007fe0000 */
[----:B--2---:R-:W1:Y:S02]  /*0640*/  MUFU.RCP R8, R8 ;  /* 0x0000000800087308 */ /* 0x004e640000001000 */
[----:B-1----:R-:W-:-:S06]  /*0650*/  VIADD R4, R8, 0xffffffe ;  /* 0x0ffffffe08047836 */ /* 0x002fcc0000000000 */
[----:B------:R1:W0:Y:S02]  /*0660*/  F2I.FTZ.U32.TRUNC.NTZ R5, R4 ;  /* 0x0000000400057305 */ /* 0x000224000021f000 */
[----:B-1----:R-:W-:Y:S01]  /*0670*/  MOV R4, RZ ;  /* 0x000000ff00047202 */ /* 0x002fe20000000f00 */
[----:B0-----:R-:W-:-:S04]  /*0680*/  IMAD.MOV R6, RZ, RZ, -R5 ;  /* 0x000000ffff067224 */ /* 0x001fc800078e0a05 */
[----:B------:R-:W-:Y:S01]  /*0690*/  IMAD R9, R6, R3, RZ ;  /* 0x0000000306097224 */ /* 0x000fe200078e02ff */
[----:B------:R-:W-:-:S03]  /*06a0*/  SEL R6, RZ, 0x1, P0 ;  /* 0x00000001ff067807 */ /* 0x000fc60000000000 */
[----:B------:R-:W-:Y:S01]  /*06b0*/  IMAD.HI.U32 R5, R5, R9, R4 ;  /* 0x0000000905057227 */ /* 0x000fe200078e0004 */
[----:B------:R-:W-:-:S05]  /*06c0*/  IADD3 R2, PT, PT, R7, -R2, -R6 ;  /* 0x8000000207027210 */ /* 0x000fca0007ffe806 */
        /* <DEDUP_REMOVED lines=12> */
[----:B------:R-:W-:-:S13]  /*0790*/  ISETP.NE.AND P0, PT, R4, 0x3, PT ;  /* 0x000000030400780c */ /* 0x000fda0003f05270 */
[----:B------:R-:W-:Y:S05]  /*07a0*/  @!P0 BRA `(.L_x_10) ;  /* 0x0000000000448947 */ /* 0x000fea0003800000 */
[----:B------:R-:W0:Y:S01]  /*07b0*/  S2UR UR5, SR_CgaCtaId ;  /* 0x00000000000579c3 */ /* 0x000e220000008800 */
[----:B------:R-:W-:Y:S01]  /*07c0*/  VIADD R2, R2, 0x1 ;  /* 0x0000000102027836 */ /* 0x000fe20000000000 */
[----:B------:R-:W-:-:S04]  /*07d0*/  UMOV UR4, 0x400 ;  /* 0x0000040000047882 */ /* 0x000fc80000000000 */
[----:B------:R-:W-:Y:S02]  /*07e0*/  LOP3.LUT R2, R2, 0x3, RZ, 0xc0, !PT ;  /* 0x0000000302027812 */ /* 0x000fe400078ec0ff */
[----:B------:R-:W1:Y:S02]  /*07f0*/  LDC.64 R4, c[0x0][0x388] ;  /* 0x0000e200ff047b82 */ /* 0x000e640000000a00 */
[----:B------:R-:W-:Y:S01]  /*0800*/  IADD3 R7, PT, PT, -R2, RZ, RZ ;  /* 0x000000ff02077210 */ /* 0x000fe20007ffe1ff */
[----:B0-----:R-:W-:-:S06]  /*0810*/  ULEA UR4, UR5, UR4, 0x18 ;  /* 0x0000000405047291 */ /* 0x001fcc000f8ec0ff */
[C---:B------:R-:W-:Y:S01]  /*0820*/  LEA R6, R0.reuse, UR4, 0x2 ;  /* 0x0000000400067c11 */ /* 0x040fe2000f8e10ff */
[----:B-1----:R-:W-:-:S04]  /*0830*/  IMAD.WIDE.U32 R4, R0, 0x4, R4 ;  /* 0x0000000400047825 */ /* 0x002fc800078e0004 */
[----:B------:R-:W-:-:S07]  /*0840*/  IMAD R0, R2, R3, R0 ;  /* 0x0000000302007224 */ /* 0x000fce00078e0200 */
.L_x_11:
[----:B------:R0:W1:Y:S01]  /*0850*/  LDS R9, [R6] ;  /* 0x0000000006097984 */ /* 0x0000620000000800 */
[----:B------:R-:W-:-:S05]  /*0860*/  VIADD R7, R7, 0x1 ;  /* 0x0000000107077836 */ /* 0x000fca0000000000 */
[----:B------:R-:W-:Y:S01]  /*0870*/  ISETP.NE.AND P0, PT, R7, RZ, PT ;  /* 0x000000ff0700720c */ /* 0x000fe20003f05270 */
[C---:B0-----:R-:W-:Y:S01]  /*0880*/  IMAD R6, R3.reuse, 0x4, R6 ;  /* 0x0000000403067824 */ /* 0x041fe200078e0206 */
[----:B-1----:R0:W-:Y:S02]  /*0890*/  REDG.E.ADD.STRONG.GPU desc[UR6][R4.64], R9 ;  /* 0x000000090400798e */ /* 0x0021e4000c12e106 */
[----:B0-----:R-:W-:-:S09]  /*08a0*/  IMAD.WIDE.U32 R4, R3, 0x4, R4 ;  /* 0x0000000403047825 */ /* 0x001fd200078e0004 */
[----:B------:R-:W-:Y:S05]  /*08b0*/  @P0 BRA `(.L_x_11) ;  /* 0xfffffffc00e40947 */ /* 0x000fea000383ffff */
.L_x_10:
[----:B------:R-:W-:Y:S05]  /*08c0*/  BSYNC.RECONVERGENT B0 ;  /* 0x0000000000007941 */ /* 0x000fea0003800200 */
.L_x_9:
[----:B------:R-:W-:Y:S05]  /*08d0*/  @!P1 EXIT ;  /* 0x000000000000994d */ /* 0x000fea0003800000 */
[----:B------:R-:W0:Y:S01]  /*08e0*/  S2UR UR5, SR_CgaCtaId ;  /* 0x00000000000579c3 */ /* 0x000e220000008800 */
[----:B------:R-:W-:Y:S01]  /*08f0*/  UMOV UR4, 0x400 ;  /* 0x0000040000047882 */ /* 0x000fe20000000000 */
[C---:B------:R-:W-:Y:S01]  /*0900*/  LEA R2, R3.reuse, R0, 0x1 ;  /* 0x0000000003027211 */ /* 0x040fe200078e08ff */
[----:B------:R-:W-:Y:S02]  /*0910*/  IMAD R14, R3, 0x3, R0 ;  /* 0x00000003030e7824 */ /* 0x000fe400078e0200 */
[----:B------:R-:W-:-:S03]  /*0920*/  IMAD.IADD R15, R0, 0x1, R3 ;  /* 0x00000001000f7824 */ /* 0x000fc600078e0203 */
[----:B------:R-:W1:Y:S01]  /*0930*/  LDC.64 R4, c[0x0][0x388] ;  /* 0x0000e200ff047b82 */ /* 0x000e620000000a00 */
[----:B0-----:R-:W-:-:S06]  /*0940*/  ULEA UR4, UR5, UR4, 0x18 ;  /* 0x0000000405047291 */ /* 0x001fcc000f8ec0ff */
[----:B------:R-:W-:-:S07]  /*0950*/  LEA R16, R0, UR4, 0x2 ;  /* 0x0000000400107c11 */ /* 0x000fce000f8e10ff */
.L_x_12:
[C-C-:B------:R-:W-:Y:S01]  /*0960*/  IMAD R18, R3.reuse, 0x4, R16.reuse ;  /* 0x0000000403127824 */ /* 0x140fe200078e0210 */
[C---:B------:R-:W-:Y:S01]  /*0970*/  LEA R20, R3.reuse, R16, 0x3 ;  /* 0x0000001003147211 */ /* 0x040fe200078e18ff */
[----:B------:R-:W-:Y:S01]  /*0980*/  IMAD R22, R3, 0xc, R16 ;  /* 0x0000000c03167824 */ /* 0x000fe200078e0210 */
[----:B0-----:R0:W2:Y:S01]  /*0990*/  LDS R17, [R16] ;  /* 0x0000000010117984 */ /* 0x0010a20000000800 */
[----:B-1----:R-:W-:-:S03]  /*09a0*/  IMAD.WIDE.U32 R6, R0, 0x4, R4 ;  /* 0x0000000400067825 */ /* 0x002fc600078e0004 */
[----:B------:R-:W1:Y:S01]  /*09b0*/  LDS R19, [R18] ;  /* 0x0000000012137984 */ /* 0x000e620000000800 */
[----:B------:R-:W-:-:S03]  /*09c0*/  IMAD.WIDE.U32 R8, R15, 0x4, R4 ;  /* 0x000000040f087825 */ /* 0x000fc600078e0004 */
[----:B------:R-:W3:Y:S01]  /*09d0*/  LDS R21, [R20] ;  /* 0x0000000014157984 */ /* 0x000ee20000000800 */
[----:B------:R-:W-:-:S03]  /*09e0*/  IMAD.WIDE.U32 R10, R2, 0x4, R4 ;  /* 0x00000004020a7825 */ /* 0x000fc600078e0004 */
[----:B------:R-:W4:Y:S01]  /*09f0*/  LDS R23, [R22] ;  /* 0x0000000016177984 */ /* 0x000f220000000800 */
[----:B------:R-:W-:Y:S01]  /*0a00*/  IADD3 R0, PT, PT, R3, R0, R3 ;  /* 0x0000000003007210 */ /* 0x000fe20007ffe003 */
[----:B------:R-:W-:-:S03]  /*0a10*/  IMAD.WIDE.U32 R12, R14, 0x4, R4 ;  /* 0x000000040e0c7825 */ /* 0x000fc600078e0004 */
[----:B------:R-:W-:-:S04]  /*0a20*/  IADD3 R0, PT, PT, R3, R0, R3 ;  /* 0x0000000003007210 */ /* 0x000fc80007ffe003 */
[----:B------:R-:W-:Y:S01]  /*0a30*/  ISETP.GE.U32.AND P0, PT, R0, 0x100, PT ;  /* 0x000001000000780c */ /* 0x000fe20003f06070 */
[C---:B------:R-:W-:Y:S01]  /*0a40*/  IMAD R2, R3.reuse, 0x4, R2 ;  /* 0x0000000403027824 */ /* 0x040fe200078e0202 */
[C---:B------:R-:W-:Y:S01]  /*0a50*/  LEA R15, R3.reuse, R15, 0x2 ;  /* 0x0000000f030f7211 */ /* 0x040fe200078e10ff */
[C---:B------:R-:W-:Y:S02]  /*0a60*/  IMAD R14, R3.reuse, 0x4, R14 ;  /* 0x00000004030e7824 */ /* 0x040fe400078e020e */
[----:B0-----:R-:W-:Y:S01]  /*0a70*/  IMAD R16, R3, 0x10, R16 ;  /* 0x0000001003107824 */ /* 0x001fe200078e0210 */
[----:B--2---:R0:W-:Y:S04]  /*0a80*/  REDG.E.ADD.STRONG.GPU desc[UR6][R6.64], R17 ;  /* 0x000000110600798e */ /* 0x0041e8000c12e106 */
[----:B-1----:R0:W-:Y:S04]  /*0a90*/  REDG.E.ADD.STRONG.GPU desc[UR6][R8.64], R19 ;  /* 0x000000130800798e */ /* 0x0021e8000c12e106 */
[----:B---3--:R0:W-:Y:S04]  /*0aa0*/  REDG.E.ADD.STRONG.GPU desc[UR6][R10.64], R21 ;  /* 0x000000150a00798e */ /* 0x0081e8000c12e106 */
[----:B----4-:R0:W-:Y:S01]  /*0ab0*/  REDG.E.ADD.STRONG.GPU desc[UR6][R12.64], R23 ;  /* 0x000000170c00798e */ /* 0x0101e2000c12e106 */
[----:B------:R-:W-:Y:S05]  /*0ac0*/  @!P0 BRA `(.L_x_12) ;  /* 0xfffffffc00a48947 */ /* 0x000fea000383ffff */
[----:B------:R-:W-:Y:S05]  /*0ad0*/  EXIT ;  /* 0x000000000000794d */ /* 0x000fea0003800000 */
.L_x_13:
[----:B------:R-:W-:-:S00]  /*0ae0*/  BRA `(.L_x_13) ;  /* 0xfffffffc00fc7947 */ /* 0x000fc0000383ffff */
[----:B------:R-:W-:-:S00]  /*0af0*/  NOP ;  /* 0x0000000000007918 */ /* 0x000fc00000000000 */
        /* <DEDUP_REMOVED lines=8> */
.L_x_16:


//--------------------- .text._Z5ghistPhPii       --------------------------
	.section	.text._Z5ghistPhPii,"ax",@progbits
	.align	128
        .global         _Z5ghistPhPii
        .type           _Z5ghistPhPii,@function
        .size           _Z5ghistPhPii,(.L_x_17 - _Z5ghistPhPii)
        .other          _Z5ghistPhPii,@"STO_CUDA_ENTRY STV_DEFAULT"
_Z5ghistPhPii:
.text._Z5ghistPhPii:
[----:B------:R-:W-:Y:S01]  /*0000*/  LDC R1, c[0x0][0x37c] ;  /* 0x0000df00ff017b82 */ /* 0x000fe20000000800 */
[----:B------:R-:W0:Y:S07]  /*0010*/  S2R R0, SR_TID.X ;  /* 0x0000000000007919 */ /* 0x000e2e0000002100 */
[----:B------:R-:W0:Y:S01]  /*0020*/  S2UR UR4, SR_CTAID.X ;  /* 0x00000000000479c3 */ /* 0x000e220000002500 */
[----:B------:R-:W1:Y:S07]  /*0030*/  LDCU UR5, c[0x0][0x390] ;  /* 0x00007200ff0577ac */ /* 0x000e6e0008000800 */
[----:B------:R-:W0:Y:S02]  /*0040*/  LDC R9, c[0x0][0x360] ;  /* 0x0000d800ff097b82 */ /* 0x000e240000000800 */
[----:B0-----:R-:W-:-:S05]  /*0050*/  IMAD R0, R9, UR4, R0 ;  /* 0x0000000409007c24 */ /* 0x001fca000f8e0200 */
[----:B-1----:R-:W-:-:S13]  /*0060*/  ISETP.GE.AND P0, PT, R0, UR5, PT ;  /* 0x0000000500007c0c */ /* 0x002fda000bf06270 */
[----:B------:R-:W-:Y:S05]  /*0070*/  @P0 EXIT ;  /* 0x000000000000094d */ /* 0x000fea0003800000 */
[----:B------:R-:W0:Y:S01]  /*0080*/  LDC.64 R6, c[0x0][0x388] ;  /* 0x0000e200ff067b82 */ /* 0x000e220000000a00 */
[----:B------:R-:W1:Y:S01]  /*0090*/  LDCU UR4, c[0x0][0x370] ;  /* 0x00006e00ff0477ac */ /* 0x000e620008000800 */
[----:B------:R-:W2:Y:S01]  /*00a0*/  LDCU.64 UR6, c[0x0][0x358] ;  /* 0x00006b00ff0677ac */ /* 0x000ea20008000a00 */
[----:B------:R-:W3:Y:S01]  /*00b0*/  LDCU.64 UR8, c[0x0][0x380] ;  /* 0x00007000ff0877ac */ /* 0x000ee20008000a00 */
[----:B-1----:R-:W-:-:S07]  /*00c0*/  IMAD R9, R9, UR4, RZ ;  /* 0x0000000409097c24 */ /* 0x002fce000f8e02ff */
.L_x_14:
[----:B---3--:R-:W-:-:S04]  /*00d0*/  IADD3 R4, P0, PT, R0, UR8, RZ ;  /* 0x0000000800047c10 */ /* 0x008fc8000ff1e0ff */
[----:B------:R-:W-:-:S05]  /*00e0*/  LEA.HI.X.SX32 R5, R0, UR9, 0x1, P0 ;  /* 0x0000000900057c11 */ /* 0x000fca00080f0eff */
[----:B-12---:R-:W0:Y:S01]  /*00f0*/  LDG.E.U8 R3, desc[UR6][R4.64] ;  /* 0x0000000604037981 */ /* 0x006e22000c1e1100 */
[----:B------:R-:W-:Y:S01]  /*0100*/  IADD3 R0, PT, PT, R9, R0, RZ ;  /* 0x0000000009007210 */ /* 0x000fe20007ffe0ff */
[----:B------:R-:W-:-:S03]  /*0110*/  IMAD.MOV.U32 R11, RZ, RZ, 0x1 ;  /* 0x00000001ff0b7424 */ /* 0x000fc600078e00ff */
[----:B------:R-:W-:Y:S01]  /*0120*/  ISETP.GE.AND P0, PT, R0, UR5, PT ;  /* 0x0000000500007c0c */ /* 0x000fe2000bf06270 */
[----:B0-----:R-:W-:-:S05]  /*0130*/  IMAD.WIDE.U32 R2, R3, 0x4, R6 ;  /* 0x0000000403027825 */ /* 0x001fca00078e0006 */
[----:B------:R1:W-:Y:S07]  /*0140*/  REDG.E.ADD.STRONG.GPU desc[UR6][R2.64], R11 ;  /* 0x0000000b0200798e */ /* 0x0003ee000c12e106 */
[----:B------:R-:W-:Y:S05]  /*0150*/  @!P0 BRA `(.L_x_14) ;  /* 0xfffffffc00dc8947 */ /* 0x000fea000383ffff */
[----:B------:R-:W-:Y:S05]  /*0160*/  EXIT ;  /* 0x000000000000794d */ /* 0x000fea0003800000 */
.L_x_15:
        /* <DEDUP_REMOVED lines=9> */
.L_x_17:


//--------------------- .nv.shared._Z5shistPhPii  --------------------------
	.section	.nv.shared._Z5shistPhPii,"aw",@nobits
	.sectionflags	@""
	.align	4
.nv.shared._Z5shistPhPii:
	.zero		2048


//--------------------- .nv.shared.reserved.0     --------------------------
	.section	.nv.shared.reserved.0,"aw",@nobits
	.weak		__nv_reservedSMEM_offset_0_alias
	.size		__nv_reservedSMEM_offset_0_alias, 0, 64
	.other		__nv_reservedSMEM_offset_0_alias,@"STO_CUDA_RESERVED_SHARED STV_DEFAULT"
__nv_reservedSMEM_offset_0_alias:
	.zero		0
	.zero		64


//--------------------- .nv.constant0._Z5shistPhPii --------------------------
	.section	.nv.constant0._Z5shistPhPii,"a",@progbits
	.sectionflags	@""
	.align	4
.nv.constant0._Z5shistPhPii:
	.zero		916


//--------------------- .nv.constant0._Z5ghistPhPii --------------------------
	.section	.nv.constant0._Z5ghistPhPii,"a",@progbits
	.sectionflags	@""
	.align	4
.nv.constant0._Z5ghistPhPii:
	.zero		916


//--------------------- SYMBOLS --------------------------

	.type		.nv.reservedSmem.offset0,@object
	.size		.nv.reservedSmem.offset0,0x4
	.type		.nv.reservedSmem.cap,@object
	.size		.nv.reservedSmem.cap,0x4
